//
// Generated by NVIDIA NVVM Compiler
//
// Compiler Build ID: CL-36424714
// Cuda compilation tools, release 13.0, V13.0.88
// Based on NVVM 20.0.0
//

.version 9.0
.target sm_100
.address_size 64

	// .globl	_Z20wholeOuterProductSumPfS_S_jj

.visible .entry _Z20wholeOuterProductSumPfS_S_jj(
	.param .u64 .ptr .align 1 _Z20wholeOuterProductSumPfS_S_jj_param_0,
	.param .u64 .ptr .align 1 _Z20wholeOuterProductSumPfS_S_jj_param_1,
	.param .u64 .ptr .align 1 _Z20wholeOuterProductSumPfS_S_jj_param_2,
	.param .u32 _Z20wholeOuterProductSumPfS_S_jj_param_3,
	.param .u32 _Z20wholeOuterProductSumPfS_S_jj_param_4
)
{
	.reg .b32 	%r<24>;
	.reg .b32 	%f<5>;
	.reg .b64 	%rd<13>;

	ld.param.u64 	%rd1, [_Z20wholeOuterProductSumPfS_S_jj_param_0];
	ld.param.u64 	%rd2, [_Z20wholeOuterProductSumPfS_S_jj_param_1];
	ld.param.u64 	%rd3, [_Z20wholeOuterProductSumPfS_S_jj_param_2];
	ld.param.u32 	%r1, [_Z20wholeOuterProductSumPfS_S_jj_param_3];
	ld.param.u32 	%r2, [_Z20wholeOuterProductSumPfS_S_jj_param_4];
	cvta.to.global.u64 	%rd4, %rd1;
	cvta.to.global.u64 	%rd5, %rd3;
	cvta.to.global.u64 	%rd6, %rd2;
	mov.u32 	%r3, %ntid.x;
	mov.u32 	%r4, %ctaid.x;
	mov.u32 	%r5, %tid.x;
	mad.lo.s32 	%r6, %r3, %r4, %r5;
	shr.s32 	%r7, %r6, 31;
	shr.u32 	%r8, %r7, 22;
	add.s32 	%r9, %r6, %r8;
	and.b32  	%r10, %r9, -1024;
	sub.s32 	%r11, %r6, %r10;
	shr.s32 	%r12, %r9, 10;
	shl.b32 	%r13, %r1, 10;
	add.s32 	%r14, %r13, %r12;
	shl.b32 	%r15, %r2, 10;
	add.s32 	%r16, %r15, %r11;
	mad.lo.s32 	%r17, %r14, %r14, %r14;
	shr.u32 	%r18, %r17, 31;
	add.s32 	%r19, %r17, %r18;
	shr.s32 	%r20, %r19, 1;
	shl.b32 	%r21, %r14, 12;
	add.s32 	%r22, %r16, %r21;
	sub.s32 	%r23, %r22, %r20;
	mul.wide.s32 	%rd7, %r12, 4;
	add.s64 	%rd8, %rd6, %rd7;
	ld.global.f32 	%f1, [%rd8];
	mul.wide.s32 	%rd9, %r11, 4;
	add.s64 	%rd10, %rd5, %rd9;
	ld.global.f32 	%f2, [%rd10];
	mul.wide.s32 	%rd11, %r23, 4;
	add.s64 	%rd12, %rd4, %rd11;
	ld.global.f32 	%f3, [%rd12];
	fma.rn.f32 	%f4, %f1, %f2, %f3;
	st.global.f32 	[%rd12], %f4;
	ret;

}


// ===== COMPILED SASS (sm_100) =====

	.target	sm_100

	.elftype	@"ET_EXEC"


//--------------------- .note.nv.tkinfo           --------------------------
	.section	.note.nv.tkinfo,"",@"SHT_NOTE"
	.sectionflags	@"SHF_NOTE_NV_TKINFO"
	.tkinfo
        /*0018*/ 	.word	0x00000002
        /*0030*/ 	.string	""
        /*0030*/ 	.string	"ptxas"
        /*0030*/ 	.string	"Cuda compilation tools, release 13.0, V13.0.88"
        /*0030*/ 	.string	"Build cuda_13.0.r13.0/compiler.36424714_0"
        /*0030*/ 	.string	"-arch sm_100 -m 64 "



//--------------------- .note.nv.cuinfo           --------------------------
	.section	.note.nv.cuinfo,"",@"SHT_NOTE"
	.sectionflags	@"SHF_NOTE_NV_CUINFO"
        /*0018*/ 	.short	0x0002
        /*001a*/ 	.short	0x0064
        /*001c*/ 	.short	0x0082
	.zero		2


//--------------------- .nv.info                  --------------------------
	.section	.nv.info,"",@"SHT_CUDA_INFO"
	.align	4


	//----- nvinfo : EIATTR_REGCOUNT
	.align		4
        /*0000*/ 	.byte	0x04, 0x2f
        /*0002*/ 	.short	(.L_1 - .L_0)
	.align		4
.L_0:
        /*0004*/ 	.word	index@(_Z20wholeOuterProductSumPfS_S_jj)
        /*0008*/ 	.word	0x00000010


	//----- nvinfo : EIATTR_FRAME_SIZE
	.align		4
.L_1:
        /*000c*/ 	.byte	0x04, 0x11
        /*000e*/ 	.short	(.L_3 - .L_2)
	.align		4
.L_2:
        /*0010*/ 	.word	index@(_Z20wholeOuterProductSumPfS_S_jj)
        /*0014*/ 	.word	0x00000000


	//----- nvinfo : EIATTR_MIN_STACK_SIZE
	.align		4
.L_3:
        /*0018*/ 	.byte	0x04, 0x12
        /*001a*/ 	.short	(.L_5 - .L_4)
	.align		4
.L_4:
        /*001c*/ 	.word	index@(_Z20wholeOuterProductSumPfS_S_jj)
        /*0020*/ 	.word	0x00000000
.L_5:


//--------------------- .nv.compat                --------------------------
	.section	.nv.compat,"",@"SHT_CUDA_COMPAT_INFO"
	.align	4
        /*0000*/ 	.byte	0x02, 0x09, 0x00, 0x00, 0x02, 0x02, 0x01, 0x00, 0x02, 0x05, 0x05, 0x00, 0x03, 0x07, 0x01, 0x01
        /*0010*/ 	.byte	0x02, 0x03, 0x00, 0x00, 0x02, 0x06, 0x01, 0x00, 0x04, 0x0b, 0x08, 0x00, 0x09, 0x00, 0x00, 0x00
        /*0020*/ 	.byte	0x00, 0x00, 0x00, 0x00


//--------------------- .nv.info._Z20wholeOuterProductSumPfS_S_jj --------------------------
	.section	.nv.info._Z20wholeOuterProductSumPfS_S_jj,"",@"SHT_CUDA_INFO"
	.sectionflags	@""
	.align	4


	//----- nvinfo : EIATTR_CUDA_API_VERSION
	.align		4
        /*0000*/ 	.byte	0x04, 0x37
        /*0002*/ 	.short	(.L_7 - .L_6)
.L_6:
        /*0004*/ 	.word	0x00000082


	//----- nvinfo : EIATTR_KPARAM_INFO
	.align		4
.L_7:
        /*0008*/ 	.byte	0x04, 0x17
        /*000a*/ 	.short	(.L_9 - .L_8)
.L_8:
        /*000c*/ 	.word	0x00000000
        /*0010*/ 	.short	0x0004
        /*0012*/ 	.short	0x001c
        /*0014*/ 	.byte	0x00, 0xf0, 0x11, 0x00


	//----- nvinfo : EIATTR_KPARAM_INFO
	.align		4
.L_9:
        /*0018*/ 	.byte	0x04, 0x17
        /*001a*/ 	.short	(.L_11 - .L_10)
.L_10:
        /*001c*/ 	.word	0x00000000
        /*0020*/ 	.short	0x0003
        /*0022*/ 	.short	0x0018
        /*0024*/ 	.byte	0x00, 0xf0, 0x11, 0x00


	//----- nvinfo : EIATTR_KPARAM_INFO
	.align		4
.L_11:
        /*0028*/ 	.byte	0x04, 0x17
        /*002a*/ 	.short	(.L_13 - .L_12)
.L_12:
        /*002c*/ 	.word	0x00000000
        /*0030*/ 	.short	0x0002
        /*0032*/ 	.short	0x0010
        /*0034*/ 	.byte	0x00, 0xf5, 0x21, 0x00


	//----- nvinfo : EIATTR_KPARAM_INFO
	.align		4
.L_13:
        /*0038*/ 	.byte	0x04, 0x17
        /*003a*/ 	.short	(.L_15 - .L_14)
.L_14:
        /*003c*/ 	.word	0x00000000
        /*0040*/ 	.short	0x0001
        /*0042*/ 	.short	0x0008
        /*0044*/ 	.byte	0x00, 0xf5, 0x21, 0x00


	//----- nvinfo : EIATTR_KPARAM_INFO
	.align		4
.L_15:
        /*0048*/ 	.byte	0x04, 0x17
        /*004a*/ 	.short	(.L_17 - .L_16)
.L_16:
        /*004c*/ 	.word	0x00000000
        /*0050*/ 	.short	0x0000
        /*0052*/ 	.short	0x0000
        /*0054*/ 	.byte	0x00, 0xf5, 0x21, 0x00


	//----- nvinfo : EIATTR_SPARSE_MMA_MASK
	.align		4
.L_17:
        /*0058*/ 	.byte	0x03, 0x50
        /*005a*/ 	.short	0x0000


	//----- nvinfo : EIATTR_MAXREG_COUNT
	.align		4
        /*005c*/ 	.byte	0x03, 0x1b
        /*005e*/ 	.short	0x00ff


	//----- nvinfo : EIATTR_MERCURY_ISA_VERSION
	.align		4
        /*0060*/ 	.byte	0x03, 0x5f
        /*0062*/ 	.short	0x0101


	//----- nvinfo : EIATTR_VRC_CTA_INIT_COUNT
	.align		4
        /*0064*/ 	.byte	0x02, 0x4a
	.zero		1
	.zero		1


	//----- nvinfo : EIATTR_EXIT_INSTR_OFFSETS
	.align		4
        /*0068*/ 	.byte	0x04, 0x1c
        /*006a*/ 	.short	(.L_19 - .L_18)


	//   ....[0]....
.L_18:
        /*006c*/ 	.word	0x000001e0


	//----- nvinfo : EIATTR_CBANK_PARAM_SIZE
	.align		4
.L_19:
        /*0070*/ 	.byte	0x03, 0x19
        /*0072*/ 	.short	0x0020


	//----- nvinfo : EIATTR_PARAM_CBANK
	.align		4
        /*0074*/ 	.byte	0x04, 0x0a
        /*0076*/ 	.short	(.L_21 - .L_20)
	.align		4
.L_20:
        /*0078*/ 	.word	index@(.nv.constant0._Z20wholeOuterProductSumPfS_S_jj)
        /*007c*/ 	.short	0x0380
        /*007e*/ 	.short	0x0020


	//----- nvinfo : EIATTR_SW_WAR
	.align		4
.L_21:
        /*0080*/ 	.byte	0x04, 0x36
        /*0082*/ 	.short	(.L_23 - .L_22)
.L_22:
        /*0084*/ 	.word	0x00000008
.L_23:


//--------------------- .nv.callgraph             --------------------------
	.section	.nv.callgraph,"",@"SHT_CUDA_CALLGRAPH"
	.align	4
	.sectionentsize	8
	.align		4
        /*0000*/ 	.word	0x00000000
	.align		4
        /*0004*/ 	.word	0xffffffff
	.align		4
        /*0008*/ 	.word	0x00000000
	.align		4
        /*000c*/ 	.word	0xfffffffe
	.align		4
        /*0010*/ 	.word	0x00000000
	.align		4
        /*0014*/ 	.word	0xfffffffd
	.align		4
        /*0018*/ 	.word	0x00000000
	.align		4
        /*001c*/ 	.word	0xfffffffc


//--------------------- .text._Z20wholeOuterProductSumPfS_S_jj --------------------------
	.section	.text._Z20wholeOuterProductSumPfS_S_jj,"ax",@progbits
	.align	128
        .global         _Z20wholeOuterProductSumPfS_S_jj
        .type           _Z20wholeOuterProductSumPfS_S_jj,@function
        .size           _Z20wholeOuterProductSumPfS_S_jj,(.L_x_1 - _Z20wholeOuterProductSumPfS_S_jj)
        .other          _Z20wholeOuterProductSumPfS_S_jj,@"STO_CUDA_ENTRY STV_DEFAULT"
_Z20wholeOuterProductSumPfS_S_jj:
.text._Z20wholeOuterProductSumPfS_S_jj:
[----:B------:R-:W-:Y:S01]  /*0000*/  LDC R1, c[0x0][0x37c] ;  /* 0x0000df00ff017b82 */ /* 0x000fe20000000800 */
[----:B------:R-:W0:Y:S01]  /*0010*/  S2R R0, SR_CTAID.X ;  /* 0x0000000000007919 */ /* 0x000e220000002500 */
[----:B------:R-:W0:Y:S06]  /*0020*/  LDCU UR4, c[0x0][0x360] ;  /* 0x00006c00ff0477ac */ /* 0x000e2c0008000800 */
[----:B------:R-:W1:Y:S01]  /*0030*/  LDC.64 R12, c[0x0][0x398] ;  /* 0x0000e600ff0c7b82 */ /* 0x000e620000000a00 */
[----:B------:R-:W0:Y:S07]  /*0040*/  S2R R3, SR_TID.X ;  /* 0x0000000000037919 */ /* 0x000e2e0000002100 */
[----:B------:R-:W2:Y:S08]  /*0050*/  LDC.64 R6, c[0x0][0x388] ;  /* 0x0000e200ff067b82 */ /* 0x000eb00000000a00 */
[----:B------:R-:W3:Y:S01]  /*0060*/  LDC.64 R4, c[0x0][0x390] ;  /* 0x0000e400ff047b82 */ /* 0x000ee20000000a00 */
[----:B0-----:R-:W-:Y:S01]  /*0070*/  IMAD R0, R0, UR4, R3 ;  /* 0x0000000400007c24 */ /* 0x001fe2000f8e0203 */
[----:B------:R-:W0:Y:S04]  /*0080*/  LDCU.64 UR4, c[0x0][0x358] ;  /* 0x00006b00ff0477ac */ /* 0x000e280008000a00 */
[----:B------:R-:W-:-:S04]  /*0090*/  SHF.R.S32.HI R3, RZ, 0x1f, R0 ;  /* 0x0000001fff037819 */ /* 0x000fc80000011400 */
[----:B------:R-:W-:Y:S02]  /*00a0*/  LEA.HI R8, R3, R0, RZ, 0xa ;  /* 0x0000000003087211 */ /* 0x000fe400078f50ff */
[----:B------:R-:W4:Y:S02]  /*00b0*/  LDC.64 R2, c[0x0][0x380] ;  /* 0x0000e000ff027b82 */ /* 0x000f240000000a00 */
[----:B------:R-:W-:Y:S02]  /*00c0*/  SHF.R.S32.HI R11, RZ, 0xa, R8 ;  /* 0x0000000aff0b7819 */ /* 0x000fe40000011408 */
[----:B------:R-:W-:Y:S02]  /*00d0*/  LOP3.LUT R9, R8, 0xfffffc00, RZ, 0xc0, !PT ;  /* 0xfffffc0008097812 */ /* 0x000fe400078ec0ff */
[----:B-1----:R-:W-:Y:S01]  /*00e0*/  LEA R8, R12, R11, 0xa ;  /* 0x0000000b0c087211 */ /* 0x002fe200078e50ff */
[----:B--2---:R-:W-:Y:S01]  /*00f0*/  IMAD.WIDE R6, R11, 0x4, R6 ;  /* 0x000000040b067825 */ /* 0x004fe200078e0206 */
[----:B------:R-:W-:-:S03]  /*0100*/  IADD3 R9, PT, PT, R0, -R9, RZ ;  /* 0x8000000900097210 */ /* 0x000fc60007ffe0ff */
[----:B------:R-:W-:Y:S02]  /*0110*/  IMAD R0, R8, R8, R8 ;  /* 0x0000000808007224 */ /* 0x000fe400078e0208 */
[----:B------:R-:W-:Y:S01]  /*0120*/  IMAD R13, R13, 0x400, R9 ;  /* 0x000004000d0d7824 */ /* 0x000fe200078e0209 */
[----:B0-----:R-:W2:Y:S01]  /*0130*/  LDG.E R6, desc[UR4][R6.64] ;  /* 0x0000000406067981 */ /* 0x001ea2000c1e1900 */
[----:B---3--:R-:W-:Y:S01]  /*0140*/  IMAD.WIDE R4, R9, 0x4, R4 ;  /* 0x0000000409047825 */ /* 0x008fe200078e0204 */
[----:B------:R-:W-:Y:S02]  /*0150*/  LEA.HI R0, R0, R0, RZ, 0x1 ;  /* 0x0000000000007211 */ /* 0x000fe400078f08ff */
[----:B------:R-:W-:Y:S02]  /*0160*/  LEA R13, R8, R13, 0xc ;  /* 0x0000000d080d7211 */ /* 0x000fe400078e60ff */
[----:B------:R-:W-:Y:S01]  /*0170*/  SHF.R.S32.HI R0, RZ, 0x1, R0 ;  /* 0x00000001ff007819 */ /* 0x000fe20000011400 */
[----:B------:R-:W2:Y:S04]  /*0180*/  LDG.E R5, desc[UR4][R4.64] ;  /* 0x0000000404057981 */ /* 0x000ea8000c1e1900 */
[----:B------:R-:W-:-:S04]  /*0190*/  IMAD.IADD R13, R13, 0x1, -R0 ;  /* 0x000000010d0d7824 */ /* 0x000fc800078e0a00 */
[----:B----4-:R-:W-:-:S05]  /*01a0*/  IMAD.WIDE R2, R13, 0x4, R2 ;  /* 0x000000040d027825 */ /* 0x010fca00078e0202 */
[----:B------:R-:W2:Y:S02]  /*01b0*/  LDG.E R9, desc[UR4][R2.64] ;  /* 0x0000000402097981 */ /* 0x000ea4000c1e1900 */
[----:B--2---:R-:W-:-:S05]  /*01c0*/  FFMA R9, R6, R5, R9 ;  /* 0x0000000506097223 */ /* 0x004fca0000000009 */
[----:B------:R-:W-:Y:S01]  /*01d0*/  STG.E desc[UR4][R2.64], R9 ;  /* 0x0000000902007986 */ /* 0x000fe2000c101904 */
[----:B------:R-:W-:Y:S05]  /*01e0*/  EXIT ;  /* 0x000000000000794d */ /* 0x000fea0003800000 */
.L_x_0:
[----:B------:R-:W-:-:S00]  /*01f0*/  BRA `(.L_x_0) ;  /* 0xfffffffc00fc7947 */ /* 0x000fc0000383ffff */
[----:B------:R-:W-:-:S00]  /*0200*/  NOP ;  /* 0x0000000000007918 */ /* 0x000fc00000000000 */
[----:B------:R-:W-:-:S00]  /*0210*/  NOP ;  /* 0x0000000000007918 */ /* 0x000fc00000000000 */
[----:B------:R-:W-:-:S00]  /*0220*/  NOP ;  /* 0x0000000000007918 */ /* 0x000fc00000000000 */
[----:B------:R-:W-:-:S00]  /*0230*/  NOP ;  /* 0x0000000000007918 */ /* 0x000fc00000000000 */
[----:B------:R-:W-:-:S00]  /*0240*/  NOP ;  /* 0x0000000000007918 */ /* 0x000fc00000000000 */
[----:B------:R-:W-:-:S00]  /*0250*/  NOP ;  /* 0x0000000000007918 */ /* 0x000fc00000000000 */
[----:B------:R-:W-:-:S00]  /*0260*/  NOP ;  /* 0x0000000000007918 */ /* 0x000fc00000000000 */
[----:B------:R-:W-:-:S00]  /*0270*/  NOP ;  /* 0x0000000000007918 */ /* 0x000fc00000000000 */
.L_x_1:


//--------------------- .nv.shared.reserved.0     --------------------------
	.section	.nv.shared.reserved.0,"aw",@nobits
	.weak		__nv_reservedSMEM_offset_0_alias
	.size		__nv_reservedSMEM_offset_0_alias, 0, 64
	.other		__nv_reservedSMEM_offset_0_alias,@"STO_CUDA_RESERVED_SHARED STV_DEFAULT"
__nv_reservedSMEM_offset_0_alias:
	.zero		0
	.zero		64


//--------------------- .nv.constant0._Z20wholeOuterProductSumPfS_S_jj --------------------------
	.section	.nv.constant0._Z20wholeOuterProductSumPfS_S_jj,"a",@progbits
	.sectionflags	@""
	.align	4
.nv.constant0._Z20wholeOuterProductSumPfS_S_jj:
	.zero		928


//--------------------- SYMBOLS --------------------------

	.type		.nv.reservedSmem.offset0,@object
	.size		.nv.reservedSmem.offset0,0x4
